	.headerflags	@"EF_CUDA_TEXMODE_UNIFIED EF_CUDA_64BIT_ADDRESS EF_CUDA_ACCELERATORS EF_CUDA_SM90 EF_CUDA_VIRTUAL_SM(EF_CUDA_SM90)"
	.elftype	@"ET_EXEC"


//--------------------- .nv.info                  --------------------------
	.section	.nv.info,"",@"SHT_CUDA_INFO"
	.align	4


	//----- nvinfo : EIATTR_REGCOUNT
	.align		4
        /*0000*/ 	.byte	0x04, 0x2f
        /*0002*/ 	.short	(.L_1 - .L_0)
	.align		4
.L_0:
        /*0004*/ 	.word	index@(triton_poi_fused_mul_0)
        /*0008*/ 	.word	0x0000000a


	//----- nvinfo : EIATTR_MIN_STACK_SIZE
	.align		4
.L_1:
        /*000c*/ 	.byte	0x04, 0x12
        /*000e*/ 	.short	(.L_3 - .L_2)
	.align		4
.L_2:
        /*0010*/ 	.word	index@(triton_poi_fused_mul_0)
        /*0014*/ 	.word	0x00000000


	//----- nvinfo : EIATTR_FRAME_SIZE
	.align		4
.L_3:
        /*0018*/ 	.byte	0x04, 0x11
        /*001a*/ 	.short	(.L_5 - .L_4)
	.align		4
.L_4:
        /*001c*/ 	.word	index@(triton_poi_fused_mul_0)
        /*0020*/ 	.word	0x00000000


	//----- nvinfo : EIATTR_MIN_STACK_SIZE
	.align		4
.L_5:
        /*0024*/ 	.byte	0x04, 0x12
        /*0026*/ 	.short	(.L_7 - .L_6)
	.align		4
.L_6:
        /*0028*/ 	.word	index@(triton_poi_fused_mul_0)
        /*002c*/ 	.word	0x00000000
.L_7:


//--------------------- .nv.info.triton_poi_fused_mul_0 --------------------------
	.section	.nv.info.triton_poi_fused_mul_0,"",@"SHT_CUDA_INFO"
	.sectionflags	@""
	.align	4


	//----- nvinfo : EIATTR_CUDA_API_VERSION
	.align		4
        /*0000*/ 	.byte	0x04, 0x37
        /*0002*/ 	.short	(.L_9 - .L_8)
.L_8:
        /*0004*/ 	.word	0x0000007c


	//----- nvinfo : EIATTR_KPARAM_INFO
	.align		4
.L_9:
        /*0008*/ 	.byte	0x04, 0x17
        /*000a*/ 	.short	(.L_11 - .L_10)
.L_10:
        /*000c*/ 	.word	0x00000000
        /*0010*/ 	.short	0x0002
        /*0012*/ 	.short	0x0010
        /*0014*/ 	.byte	0x00, 0xf0, 0x11, 0x00


	//----- nvinfo : EIATTR_KPARAM_INFO
	.align		4
.L_11:
        /*0018*/ 	.byte	0x04, 0x17
        /*001a*/ 	.short	(.L_13 - .L_12)
.L_12:
        /*001c*/ 	.word	0x00000000
        /*0020*/ 	.short	0x0001
        /*0022*/ 	.short	0x0008
        /*0024*/ 	.byte	0x00, 0xf4, 0x21, 0x00


	//----- nvinfo : EIATTR_KPARAM_INFO
	.align		4
.L_13:
        /*0028*/ 	.byte	0x04, 0x17
        /*002a*/ 	.short	(.L_15 - .L_14)
.L_14:
        /*002c*/ 	.word	0x00000000
        /*0030*/ 	.short	0x0000
        /*0032*/ 	.short	0x0000
        /*0034*/ 	.byte	0x00, 0xf4, 0x21, 0x00


	//----- nvinfo : EIATTR_SPARSE_MMA_MASK
	.align		4
.L_15:
        /*0038*/ 	.byte	0x03, 0x50
        /*003a*/ 	.short	0x0000


	//----- nvinfo : EIATTR_MAXREG_COUNT
	.align		4
        /*003c*/ 	.byte	0x03, 0x1b
        /*003e*/ 	.short	0x00ff


	//----- nvinfo : EIATTR_EXIT_INSTR_OFFSETS
	.align		4
        /*0040*/ 	.byte	0x04, 0x1c
        /*0042*/ 	.short	(.L_17 - .L_16)


	//   ....[0]....
.L_16:
        /*0044*/ 	.word	0x000000f0


	//   ....[1]....
        /*0048*/ 	.word	0x00000120


	//----- nvinfo : EIATTR_REQNTID
	.align		4
.L_17:
        /*004c*/ 	.byte	0x04, 0x10
        /*004e*/ 	.short	(.L_19 - .L_18)
.L_18:
        /*0050*/ 	.word	0x00000020
        /*0054*/ 	.word	0x00000001
        /*0058*/ 	.word	0x00000001


	//----- nvinfo : EIATTR_CBANK_PARAM_SIZE
	.align		4
.L_19:
        /*005c*/ 	.byte	0x03, 0x19
        /*005e*/ 	.short	0x0014


	//----- nvinfo : EIATTR_PARAM_CBANK
	.align		4
        /*0060*/ 	.byte	0x04, 0x0a
        /*0062*/ 	.short	(.L_21 - .L_20)
	.align		4
.L_20:
        /*0064*/ 	.word	index@(.nv.constant0.triton_poi_fused_mul_0)
        /*0068*/ 	.short	0x0210
        /*006a*/ 	.short	0x0014


	//----- nvinfo : EIATTR_SW_WAR
	.align		4
.L_21:
        /*006c*/ 	.byte	0x04, 0x36
        /*006e*/ 	.short	(.L_23 - .L_22)
.L_22:
        /*0070*/ 	.word	0x00000008
.L_23:


//--------------------- .nv.callgraph             --------------------------
	.section	.nv.callgraph,"",@"SHT_CUDA_CALLGRAPH"
	.align	4
	.sectionentsize	8
	.align		4
        /*0000*/ 	.word	0x00000000
	.align		4
        /*0004*/ 	.word	0xffffffff
	.align		4
        /*0008*/ 	.word	0x00000000
	.align		4
        /*000c*/ 	.word	0xfffffffe
	.align		4
        /*0010*/ 	.word	0x00000000
	.align		4
        /*0014*/ 	.word	0xfffffffd
	.align		4
        /*0018*/ 	.word	0x00000000
	.align		4
        /*001c*/ 	.word	0xfffffffc


//--------------------- .text.triton_poi_fused_mul_0 --------------------------
	.section	.text.triton_poi_fused_mul_0,"ax",@progbits
	.align	128
        .global         triton_poi_fused_mul_0
        .type           triton_poi_fused_mul_0,@function
        .size           triton_poi_fused_mul_0,(.L_x_1 - triton_poi_fused_mul_0)
        .other          triton_poi_fused_mul_0,@"STO_CUDA_ENTRY STV_DEFAULT"
triton_poi_fused_mul_0:
.text.triton_poi_fused_mul_0:
[----:B------:R-:W0:Y:S02]  /*0000*/  LDC R1, c[0x0][0x28] ;  /* 0x00000a00ff017b82 */ /* 0x000e240000000800 */
[----:B------:R-:W1:Y:S01]  /*0010*/  S2R R6, SR_TID.X ;  /* 0x0000000000067919 */ /* 0x000e620000002100 */
[----:B------:R-:W2:Y:S01]  /*0020*/  LDC.64 R2, c[0x0][0x210] ;  /* 0x00008400ff027b82 */ /* 0x000ea20000000a00 */
[----:B------:R-:W-:Y:S01]  /*0030*/  ULDC.64 UR4, c[0x0][0x208] ;  /* 0x0000820000047ab9 */ /* 0x000fe20000000a00 */
[----:B------:R-:W3:Y:S06]  /*0040*/  S2R R7, SR_CTAID.X ;  /* 0x0000000000077919 */ /* 0x000eec0000002500 */
[----:B------:R-:W4:Y:S01]  /*0050*/  LDC.64 R4, c[0x0][0x218] ;  /* 0x00008600ff047b82 */ /* 0x000f220000000a00 */
[----:B-1----:R-:W-:-:S05]  /*0060*/  LOP3.LUT R0, R6, 0xf, RZ, 0xc0, !PT ;  /* 0x0000000f06007812 */ /* 0x002fca00078ec0ff */
[----:B---3--:R-:W-:Y:S01]  /*0070*/  IMAD R7, R7, 0x10, R0 ;  /* 0x0000001007077824 */ /* 0x008fe200078e0200 */
[----:B------:R-:W-:-:S03]  /*0080*/  HFMA2.MMA R0, -RZ, RZ, 0, 0 ;  /* 0x00000000ff007435 */ /* 0x000fc600000001ff */
[C---:B--2---:R-:W-:Y:S01]  /*0090*/  IMAD.WIDE R2, R7.reuse, 0x4, R2 ;  /* 0x0000000407027825 */ /* 0x044fe200078e0202 */
[----:B------:R-:W-:-:S13]  /*00a0*/  ISETP.GE.AND P0, PT, R7, 0x10, PT ;  /* 0x000000100700780c */ /* 0x000fda0003f06270 */
[----:B------:R1:W5:Y:S01]  /*00b0*/  @!P0 LDG.E R0, desc[UR4][R2.64] ;  /* 0x0000000402008981 */ /* 0x000362000c1e1900 */
[----:B------:R-:W-:Y:S01]  /*00c0*/  LOP3.LUT P0, RZ, R6, 0x10, RZ, 0xc0, !PT ;  /* 0x0000001006ff7812 */ /* 0x000fe2000780c0ff */
[----:B----4-:R-:W-:-:S03]  /*00d0*/  IMAD.WIDE R4, R7, 0x4, R4 ;  /* 0x0000000407047825 */ /* 0x010fc600078e0204 */
[----:B------:R-:W-:-:S13]  /*00e0*/  ISETP.LT.AND P0, PT, R7, 0x10, !P0 ;  /* 0x000000100700780c */ /* 0x000fda0004701270 */
[----:B-1----:R-:W-:Y:S05]  /*00f0*/  @!P0 EXIT ;  /* 0x000000000000894d */ /* 0x002fea0003800000 */
[----:B-----5:R-:W-:-:S05]  /*0100*/  FMUL R3, R0, 0.5 ;  /* 0x3f00000000037820 */ /* 0x020fca0000400000 */
[----:B------:R-:W-:Y:S01]  /*0110*/  STG.E desc[UR4][R4.64], R3 ;  /* 0x0000000304007986 */ /* 0x000fe2000c101904 */
[----:B------:R-:W-:Y:S05]  /*0120*/  EXIT ;  /* 0x000000000000794d */ /* 0x000fea0003800000 */
.L_x_0:
[----:B------:R-:W-:-:S00]  /*0130*/  BRA `(.L_x_0) ;  /* 0xfffffffc00fc7947 */ /* 0x000fc0000383ffff */
[----:B------:R-:W-:-:S00]  /*0140*/  NOP ;  /* 0x0000000000007918 */ /* 0x000fc00000000000 */
        /* <DEDUP_REMOVED lines=11> */
.L_x_1:


//--------------------- .nv.constant0.triton_poi_fused_mul_0 --------------------------
	.section	.nv.constant0.triton_poi_fused_mul_0,"a",@progbits
	.sectionflags	@""
	.align	4
.nv.constant0.triton_poi_fused_mul_0:
	.zero		548
